	.headerflags	@"EF_CUDA_TEXMODE_UNIFIED EF_CUDA_64BIT_ADDRESS EF_CUDA_ACCELERATORS EF_CUDA_SM90 EF_CUDA_VIRTUAL_SM(EF_CUDA_SM90)"
	.elftype	@"ET_EXEC"


//--------------------- .nv.info                  --------------------------
	.section	.nv.info,"",@"SHT_CUDA_INFO"
	.align	4


	//----- nvinfo : EIATTR_REGCOUNT
	.align		4
        /*0000*/ 	.byte	0x04, 0x2f
        /*0002*/ 	.short	(.L_3 - .L_2)
	.align		4
.L_2:
        /*0004*/ 	.word	index@(triton_poi_fused__native_batch_norm_legit_no_training_16)
        /*0008*/ 	.word	0x00000012


	//----- nvinfo : EIATTR_MIN_STACK_SIZE
	.align		4
.L_3:
        /*000c*/ 	.byte	0x04, 0x12
        /*000e*/ 	.short	(.L_5 - .L_4)
	.align		4
.L_4:
        /*0010*/ 	.word	index@(triton_poi_fused__native_batch_norm_legit_no_training_16)
        /*0014*/ 	.word	0x00000000


	//----- nvinfo : EIATTR_FRAME_SIZE
	.align		4
.L_5:
        /*0018*/ 	.byte	0x04, 0x11
        /*001a*/ 	.short	(.L_7 - .L_6)
	.align		4
.L_6:
        /*001c*/ 	.word	index@(triton_poi_fused__native_batch_norm_legit_no_training_16)
        /*0020*/ 	.word	0x00000000


	//----- nvinfo : EIATTR_MIN_STACK_SIZE
	.align		4
.L_7:
        /*0024*/ 	.byte	0x04, 0x12
        /*0026*/ 	.short	(.L_9 - .L_8)
	.align		4
.L_8:
        /*0028*/ 	.word	index@(triton_poi_fused__native_batch_norm_legit_no_training_16)
        /*002c*/ 	.word	0x00000000
.L_9:


//--------------------- .nv.info.triton_poi_fused__native_batch_norm_legit_no_training_16 --------------------------
	.section	.nv.info.triton_poi_fused__native_batch_norm_legit_no_training_16,"",@"SHT_CUDA_INFO"
	.sectionflags	@""
	.align	4


	//----- nvinfo : EIATTR_CUDA_API_VERSION
	.align		4
        /*0000*/ 	.byte	0x04, 0x37
        /*0002*/ 	.short	(.L_11 - .L_10)
.L_10:
        /*0004*/ 	.word	0x0000007c


	//----- nvinfo : EIATTR_KPARAM_INFO
	.align		4
.L_11:
        /*0008*/ 	.byte	0x04, 0x17
        /*000a*/ 	.short	(.L_13 - .L_12)
.L_12:
        /*000c*/ 	.word	0x00000000
        /*0010*/ 	.short	0x0006
        /*0012*/ 	.short	0x0030
        /*0014*/ 	.byte	0x00, 0xf0, 0x11, 0x00


	//----- nvinfo : EIATTR_KPARAM_INFO
	.align		4
.L_13:
        /*0018*/ 	.byte	0x04, 0x17
        /*001a*/ 	.short	(.L_15 - .L_14)
.L_14:
        /*001c*/ 	.word	0x00000000
        /*0020*/ 	.short	0x0005
        /*0022*/ 	.short	0x0028
        /*0024*/ 	.byte	0x00, 0xf4, 0x21, 0x00


	//----- nvinfo : EIATTR_KPARAM_INFO
	.align		4
.L_15:
        /*0028*/ 	.byte	0x04, 0x17
        /*002a*/ 	.short	(.L_17 - .L_16)
.L_16:
        /*002c*/ 	.word	0x00000000
        /*0030*/ 	.short	0x0004
        /*0032*/ 	.short	0x0020
        /*0034*/ 	.byte	0x00, 0xf4, 0x21, 0x00


	//----- nvinfo : EIATTR_KPARAM_INFO
	.align		4
.L_17:
        /*0038*/ 	.byte	0x04, 0x17
        /*003a*/ 	.short	(.L_19 - .L_18)
.L_18:
        /*003c*/ 	.word	0x00000000
        /*0040*/ 	.short	0x0003
        /*0042*/ 	.short	0x0018
        /*0044*/ 	.byte	0x00, 0xf4, 0x21, 0x00


	//----- nvinfo : EIATTR_KPARAM_INFO
	.align		4
.L_19:
        /*0048*/ 	.byte	0x04, 0x17
        /*004a*/ 	.short	(.L_21 - .L_20)
.L_20:
        /*004c*/ 	.word	0x00000000
        /*0050*/ 	.short	0x0002
        /*0052*/ 	.short	0x0010
        /*0054*/ 	.byte	0x00, 0xf4, 0x21, 0x00


	//----- nvinfo : EIATTR_KPARAM_INFO
	.align		4
.L_21:
        /*0058*/ 	.byte	0x04, 0x17
        /*005a*/ 	.short	(.L_23 - .L_22)
.L_22:
        /*005c*/ 	.word	0x00000000
        /*0060*/ 	.short	0x0001
        /*0062*/ 	.short	0x0008
        /*0064*/ 	.byte	0x00, 0xf4, 0x21, 0x00


	//----- nvinfo : EIATTR_KPARAM_INFO
	.align		4
.L_23:
        /*0068*/ 	.byte	0x04, 0x17
        /*006a*/ 	.short	(.L_25 - .L_24)
.L_24:
        /*006c*/ 	.word	0x00000000
        /*0070*/ 	.short	0x0000
        /*0072*/ 	.short	0x0000
        /*0074*/ 	.byte	0x00, 0xf4, 0x21, 0x00


	//----- nvinfo : EIATTR_SPARSE_MMA_MASK
	.align		4
.L_25:
        /*0078*/ 	.byte	0x03, 0x50
        /*007a*/ 	.short	0x0000


	//----- nvinfo : EIATTR_MAXREG_COUNT
	.align		4
        /*007c*/ 	.byte	0x03, 0x1b
        /*007e*/ 	.short	0x00ff


	//----- nvinfo : EIATTR_EXIT_INSTR_OFFSETS
	.align		4
        /*0080*/ 	.byte	0x04, 0x1c
        /*0082*/ 	.short	(.L_27 - .L_26)


	//   ....[0]....
.L_26:
        /*0084*/ 	.word	0x00000310


	//   ....[1]....
        /*0088*/ 	.word	0x00000330


	//----- nvinfo : EIATTR_REQNTID
	.align		4
.L_27:
        /*008c*/ 	.byte	0x04, 0x10
        /*008e*/ 	.short	(.L_29 - .L_28)
.L_28:
        /*0090*/ 	.word	0x00000080
        /*0094*/ 	.word	0x00000001
        /*0098*/ 	.word	0x00000001


	//----- nvinfo : EIATTR_CBANK_PARAM_SIZE
	.align		4
.L_29:
        /*009c*/ 	.byte	0x03, 0x19
        /*009e*/ 	.short	0x0034


	//----- nvinfo : EIATTR_PARAM_CBANK
	.align		4
        /*00a0*/ 	.byte	0x04, 0x0a
        /*00a2*/ 	.short	(.L_31 - .L_30)
	.align		4
.L_30:
        /*00a4*/ 	.word	index@(.nv.constant0.triton_poi_fused__native_batch_norm_legit_no_training_16)
        /*00a8*/ 	.short	0x0210
        /*00aa*/ 	.short	0x0034


	//----- nvinfo : EIATTR_SW_WAR
	.align		4
.L_31:
        /*00ac*/ 	.byte	0x04, 0x36
        /*00ae*/ 	.short	(.L_33 - .L_32)
.L_32:
        /*00b0*/ 	.word	0x00000008
.L_33:


//--------------------- .nv.callgraph             --------------------------
	.section	.nv.callgraph,"",@"SHT_CUDA_CALLGRAPH"
	.align	4
	.sectionentsize	8
	.align		4
        /*0000*/ 	.word	0x00000000
	.align		4
        /*0004*/ 	.word	0xffffffff
	.align		4
        /*0008*/ 	.word	0x00000000
	.align		4
        /*000c*/ 	.word	0xfffffffe
	.align		4
        /*0010*/ 	.word	0x00000000
	.align		4
        /*0014*/ 	.word	0xfffffffd
	.align		4
        /*0018*/ 	.word	0x00000000
	.align		4
        /*001c*/ 	.word	0xfffffffc


//--------------------- .nv.constant4             --------------------------
	.section	.nv.constant4,"a",@progbits
	.align	8
	.align		8
.nv.constant4:
        /*0000*/ 	.dword	_$_str
	.align		8
        /*0008*/ 	.dword	_$_str_$_2


//--------------------- .text.triton_poi_fused__native_batch_norm_legit_no_training_16 --------------------------
	.section	.text.triton_poi_fused__native_batch_norm_legit_no_training_16,"ax",@progbits
	.align	128
        .global         triton_poi_fused__native_batch_norm_legit_no_training_16
        .type           triton_poi_fused__native_batch_norm_legit_no_training_16,@function
        .size           triton_poi_fused__native_batch_norm_legit_no_training_16,(.L_x_1 - triton_poi_fused__native_batch_norm_legit_no_training_16)
        .other          triton_poi_fused__native_batch_norm_legit_no_training_16,@"STO_CUDA_ENTRY STV_DEFAULT"
triton_poi_fused__native_batch_norm_legit_no_training_16:
.text.triton_poi_fused__native_batch_norm_legit_no_training_16:
[----:B------:R-:W0:Y:S01]  /*0000*/  LDC R1, c[0x0][0x28] ;  /* 0x00000a00ff017b82 */ /* 0x000e220000000800 */
[----:B------:R-:W1:Y:S07]  /*0010*/  S2R R0, SR_TID.X ;  /* 0x0000000000007919 */ /* 0x000e6e0000002100 */
[----:B------:R-:W2:Y:S01]  /*0020*/  LDC.64 R8, c[0x0][0x220] ;  /* 0x00008800ff087b82 */ /* 0x000ea20000000a00 */
[----:B------:R-:W-:Y:S01]  /*0030*/  HFMA2.MMA R14, -RZ, RZ, 0, 0 ;  /* 0x00000000ff0e7435 */ /* 0x000fe200000001ff */
[----:B------:R-:W-:Y:S01]  /*0040*/  ULDC.64 UR4, c[0x0][0x208] ;  /* 0x0000820000047ab9 */ /* 0x000fe20000000a00 */
[----:B------:R-:W3:Y:S05]  /*0050*/  S2R R3, SR_CTAID.X ;  /* 0x0000000000037919 */ /* 0x000eea0000002500 */
[----:B------:R-:W4:Y:S08]  /*0060*/  LDC.64 R6, c[0x0][0x218] ;  /* 0x00008600ff067b82 */ /* 0x000f300000000a00 */
[----:B------:R-:W5:Y:S08]  /*0070*/  LDC.64 R10, c[0x0][0x228] ;  /* 0x00008a00ff0a7b82 */ /* 0x000f700000000a00 */
[----:B------:R-:W4:Y:S01]  /*0080*/  LDC.64 R12, c[0x0][0x230] ;  /* 0x00008c00ff0c7b82 */ /* 0x000f220000000a00 */
[----:B-1----:R-:W-:-:S02]  /*0090*/  LOP3.LUT R0, R0, 0x7f, RZ, 0xc0, !PT ;  /* 0x0000007f00007812 */ /* 0x002fc400078ec0ff */
[----:B---3--:R-:W-:Y:S02]  /*00a0*/  SHF.R.S32.HI R2, RZ, 0x18, R3 ;  /* 0x00000018ff027819 */ /* 0x008fe40000011403 */
[----:B------:R-:W-:Y:S02]  /*00b0*/  LEA R0, R3, R0, 0x7 ;  /* 0x0000000003007211 */ /* 0x000fe400078e38ff */
[----:B------:R-:W-:Y:S02]  /*00c0*/  SGXT R3, R2, 0x1 ;  /* 0x000000010203781a */ /* 0x000fe40000000200 */
[----:B------:R-:W-:Y:S02]  /*00d0*/  ISETP.GE.AND P2, PT, R0, 0x480, PT ;  /* 0x000004800000780c */ /* 0x000fe40003f46270 */
[----:B------:R-:W-:-:S04]  /*00e0*/  LEA.HI R3, R3, R0, RZ, 0x4 ;  /* 0x0000000003037211 */ /* 0x000fc800078f20ff */
[----:B------:R-:W-:-:S05]  /*00f0*/  SHF.R.S32.HI R3, RZ, 0x4, R3 ;  /* 0x00000004ff037819 */ /* 0x000fca0000011403 */
[----:B------:R-:W-:-:S05]  /*0100*/  IMAD.HI R2, R3, 0x38e38e39, RZ ;  /* 0x38e38e3903027827 */ /* 0x000fca00078e02ff */
[----:B------:R-:W-:-:S04]  /*0110*/  SHF.R.U32.HI R5, RZ, 0x1f, R2 ;  /* 0x0000001fff057819 */ /* 0x000fc80000011602 */
[----:B------:R-:W-:Y:S02]  /*0120*/  LEA.HI.SX32 R2, R2, R5, 0x1e ;  /* 0x0000000502027211 */ /* 0x000fe400078ff2ff */
[----:B------:R-:W1:Y:S03]  /*0130*/  LDC.64 R4, c[0x0][0x210] ;  /* 0x00008400ff047b82 */ /* 0x000e660000000a00 */
[----:B------:R-:W-:-:S04]  /*0140*/  IMAD R15, R2, -0x12, R3 ;  /* 0xffffffee020f7824 */ /* 0x000fc800078e0203 */
[----:B--2---:R-:W-:-:S05]  /*0150*/  IMAD.WIDE R8, R15, 0x4, R8 ;  /* 0x000000040f087825 */ /* 0x004fca00078e0208 */
[----:B------:R5:W2:Y:S01]  /*0160*/  @!P2 LDG.E.EL R14, desc[UR4][R8.64] ;  /* 0x00000004080ea981 */ /* 0x000aa2000c2e1900 */
[----:B------:R-:W-:Y:S01]  /*0170*/  CS2R R2, SRZ ;  /* 0x0000000000027805 */ /* 0x000fe2000001ff00 */
[----:B----4-:R-:W-:-:S05]  /*0180*/  IMAD.WIDE R6, R15, 0x4, R6 ;  /* 0x000000040f067825 */ /* 0x010fca00078e0206 */
[----:B------:R-:W3:Y:S01]  /*0190*/  @!P2 LDG.E.EL R3, desc[UR4][R6.64] ;  /* 0x000000040603a981 */ /* 0x000ee2000c2e1900 */
[----:B-1----:R-:W-:-:S04]  /*01a0*/  IMAD.WIDE R4, R0, 0x4, R4 ;  /* 0x0000000400047825 */ /* 0x002fc800078e0204 */
[C---:B-----5:R-:W-:Y:S01]  /*01b0*/  IMAD.WIDE R8, R15.reuse, 0x4, R10 ;  /* 0x000000040f087825 */ /* 0x060fe200078e020a */
[----:B------:R1:W3:Y:S03]  /*01c0*/  @!P2 LDG.E R2, desc[UR4][R4.64] ;  /* 0x000000040402a981 */ /* 0x0002e6000c1e1900 */
[----:B0-----:R-:W-:Y:S01]  /*01d0*/  IMAD.WIDE R10, R15, 0x4, R12 ;  /* 0x000000040f0a7825 */ /* 0x001fe200078e020c */
[----:B------:R-:W-:-:S06]  /*01e0*/  CS2R R12, SRZ ;  /* 0x00000000000c7805 */ /* 0x000fcc000001ff00 */
[----:B------:R-:W4:Y:S01]  /*01f0*/  @!P2 LDG.E.EL R12, desc[UR4][R8.64] ;  /* 0x00000004080ca981 */ /* 0x000f22000c2e1900 */
[----:B-1----:R-:W0:Y:S03]  /*0200*/  LDC.64 R4, c[0x0][0x238] ;  /* 0x00008e00ff047b82 */ /* 0x002e260000000a00 */
[----:B------:R-:W4:Y:S01]  /*0210*/  @!P2 LDG.E.EL R13, desc[UR4][R10.64] ;  /* 0x000000040a0da981 */ /* 0x000f22000c2e1900 */
[----:B------:R-:W-:Y:S01]  /*0220*/  MOV R6, 0x3e800000 ;  /* 0x3e80000000067802 */ /* 0x000fe20000000f00 */
[----:B--2---:R-:W-:-:S04]  /*0230*/  FADD R14, R14, 9.9999997473787516356e-06 ;  /* 0x3727c5ac0e0e7421 */ /* 0x004fc80000000000 */
[----:B------:R-:W1:Y:S02]  /*0240*/  MUFU.SQRT R15, R14 ;  /* 0x0000000e000f7308 */ /* 0x000e640000002000 */
[C---:B-1----:R-:W-:Y:S02]  /*0250*/  FSETP.GT.AND P0, PT, R15.reuse, 8.50705917302346158658e+37, PT ;  /* 0x7e8000000f00780b */ /* 0x042fe40003f04000 */
[----:B------:R-:W-:-:S11]  /*0260*/  FSETP.GEU.AND P1, PT, R15, 1.175494350822287508e-38, PT ;  /* 0x008000000f00780b */ /* 0x000fd60003f2e000 */
[----:B------:R-:W-:-:S04]  /*0270*/  @P0 FMUL R15, R15, 0.25 ;  /* 0x3e8000000f0f0820 */ /* 0x000fc80000400000 */
[----:B------:R-:W-:-:S06]  /*0280*/  @!P1 FMUL R15, R15, 16777216 ;  /* 0x4b8000000f0f9820 */ /* 0x000fcc0000400000 */
[----:B------:R-:W1:Y:S01]  /*0290*/  MUFU.RCP R15, R15 ;  /* 0x0000000f000f7308 */ /* 0x000e620000001000 */
[----:B------:R-:W-:Y:S01]  /*02a0*/  FSEL R6, R6, 1, P0 ;  /* 0x3f80000006067808 */ /* 0x000fe20000000000 */
[----:B---3--:R-:W-:-:S04]  /*02b0*/  FADD R2, -R3, R2 ;  /* 0x0000000203027221 */ /* 0x008fc80000000100 */
[----:B------:R-:W-:-:S04]  /*02c0*/  @!P1 FMUL R6, R6, 16777216 ;  /* 0x4b80000006069820 */ /* 0x000fc80000400000 */
[----:B-1----:R-:W-:-:S04]  /*02d0*/  FMUL R3, R15, R6 ;  /* 0x000000060f037220 */ /* 0x002fc80000400000 */
[----:B------:R-:W-:Y:S01]  /*02e0*/  FMUL R6, R2, R3 ;  /* 0x0000000302067220 */ /* 0x000fe20000400000 */
[----:B0-----:R-:W-:-:S04]  /*02f0*/  IMAD.WIDE R2, R0, 0x4, R4 ;  /* 0x0000000400027825 */ /* 0x001fc800078e0204 */
[----:B----4-:R-:W-:Y:S01]  /*0300*/  FFMA R13, R6, R12, R13 ;  /* 0x0000000c060d7223 */ /* 0x010fe2000000000d */
[----:B------:R-:W-:Y:S06]  /*0310*/  @P2 EXIT ;  /* 0x000000000000294d */ /* 0x000fec0003800000 */
[----:B------:R-:W-:Y:S01]  /*0320*/  STG.E desc[UR4][R2.64], R13 ;  /* 0x0000000d02007986 */ /* 0x000fe2000c101904 */
[----:B------:R-:W-:Y:S05]  /*0330*/  EXIT ;  /* 0x000000000000794d */ /* 0x000fea0003800000 */
.L_x_0:
[----:B------:R-:W-:-:S00]  /*0340*/  BRA `(.L_x_0) ;  /* 0xfffffffc00fc7947 */ /* 0x000fc0000383ffff */
[----:B------:R-:W-:-:S00]  /*0350*/  NOP ;  /* 0x0000000000007918 */ /* 0x000fc00000000000 */
        /* <DEDUP_REMOVED lines=10> */
.L_x_1:


//--------------------- .nv.global.init           --------------------------
	.section	.nv.global.init,"aw",@progbits
.nv.global.init:
	.type		_$_str,@object
	.size		_$_str,(_$_str_$_2 - _$_str)
_$_str:
        /*0000*/ 	.byte	0x5f, 0x5f, 0x43, 0x55, 0x44, 0x41, 0x5f, 0x46, 0x54, 0x5a, 0x00
	.type		_$_str_$_2,@object
	.size		_$_str_$_2,(.L_1 - _$_str_$_2)
_$_str_$_2:
        /*000b*/ 	.byte	0x5f, 0x5f, 0x43, 0x55, 0x44, 0x41, 0x5f, 0x50, 0x52, 0x45, 0x43, 0x5f, 0x53, 0x51, 0x52, 0x54
        /*001b*/ 	.byte	0x00
.L_1:


//--------------------- .nv.constant0.triton_poi_fused__native_batch_norm_legit_no_training_16 --------------------------
	.section	.nv.constant0.triton_poi_fused__native_batch_norm_legit_no_training_16,"a",@progbits
	.sectionflags	@""
	.align	4
.nv.constant0.triton_poi_fused__native_batch_norm_legit_no_training_16:
	.zero		580
